	.headerflags	@"EF_CUDA_TEXMODE_UNIFIED EF_CUDA_64BIT_ADDRESS EF_CUDA_ACCELERATORS EF_CUDA_SM90 EF_CUDA_VIRTUAL_SM(EF_CUDA_SM90)"
	.elftype	@"ET_EXEC"


//--------------------- .nv.info                  --------------------------
	.section	.nv.info,"",@"SHT_CUDA_INFO"
	.align	4


	//----- nvinfo : EIATTR_REGCOUNT
	.align		4
        /*0000*/ 	.byte	0x04, 0x2f
        /*0002*/ 	.short	(.L_1 - .L_0)
	.align		4
.L_0:
        /*0004*/ 	.word	index@(triton_poi_fused_pixel_shuffle_2)
        /*0008*/ 	.word	0x0000001e


	//----- nvinfo : EIATTR_MIN_STACK_SIZE
	.align		4
.L_1:
        /*000c*/ 	.byte	0x04, 0x12
        /*000e*/ 	.short	(.L_3 - .L_2)
	.align		4
.L_2:
        /*0010*/ 	.word	index@(triton_poi_fused_pixel_shuffle_2)
        /*0014*/ 	.word	0x00000000


	//----- nvinfo : EIATTR_FRAME_SIZE
	.align		4
.L_3:
        /*0018*/ 	.byte	0x04, 0x11
        /*001a*/ 	.short	(.L_5 - .L_4)
	.align		4
.L_4:
        /*001c*/ 	.word	index@(triton_poi_fused_pixel_shuffle_2)
        /*0020*/ 	.word	0x00000000


	//----- nvinfo : EIATTR_MIN_STACK_SIZE
	.align		4
.L_5:
        /*0024*/ 	.byte	0x04, 0x12
        /*0026*/ 	.short	(.L_7 - .L_6)
	.align		4
.L_6:
        /*0028*/ 	.word	index@(triton_poi_fused_pixel_shuffle_2)
        /*002c*/ 	.word	0x00000000
.L_7:


//--------------------- .nv.info.triton_poi_fused_pixel_shuffle_2 --------------------------
	.section	.nv.info.triton_poi_fused_pixel_shuffle_2,"",@"SHT_CUDA_INFO"
	.sectionflags	@""
	.align	4


	//----- nvinfo : EIATTR_CUDA_API_VERSION
	.align		4
        /*0000*/ 	.byte	0x04, 0x37
        /*0002*/ 	.short	(.L_9 - .L_8)
.L_8:
        /*0004*/ 	.word	0x0000007c


	//----- nvinfo : EIATTR_KPARAM_INFO
	.align		4
.L_9:
        /*0008*/ 	.byte	0x04, 0x17
        /*000a*/ 	.short	(.L_11 - .L_10)
.L_10:
        /*000c*/ 	.word	0x00000000
        /*0010*/ 	.short	0x0004
        /*0012*/ 	.short	0x001c
        /*0014*/ 	.byte	0x00, 0xf0, 0x11, 0x00


	//----- nvinfo : EIATTR_KPARAM_INFO
	.align		4
.L_11:
        /*0018*/ 	.byte	0x04, 0x17
        /*001a*/ 	.short	(.L_13 - .L_12)
.L_12:
        /*001c*/ 	.word	0x00000000
        /*0020*/ 	.short	0x0003
        /*0022*/ 	.short	0x0018
        /*0024*/ 	.byte	0x00, 0xf0, 0x11, 0x00


	//----- nvinfo : EIATTR_KPARAM_INFO
	.align		4
.L_13:
        /*0028*/ 	.byte	0x04, 0x17
        /*002a*/ 	.short	(.L_15 - .L_14)
.L_14:
        /*002c*/ 	.word	0x00000000
        /*0030*/ 	.short	0x0002
        /*0032*/ 	.short	0x0010
        /*0034*/ 	.byte	0x00, 0xf4, 0x21, 0x00


	//----- nvinfo : EIATTR_KPARAM_INFO
	.align		4
.L_15:
        /*0038*/ 	.byte	0x04, 0x17
        /*003a*/ 	.short	(.L_17 - .L_16)
.L_16:
        /*003c*/ 	.word	0x00000000
        /*0040*/ 	.short	0x0001
        /*0042*/ 	.short	0x0008
        /*0044*/ 	.byte	0x00, 0xf4, 0x21, 0x00


	//----- nvinfo : EIATTR_KPARAM_INFO
	.align		4
.L_17:
        /*0048*/ 	.byte	0x04, 0x17
        /*004a*/ 	.short	(.L_19 - .L_18)
.L_18:
        /*004c*/ 	.word	0x00000000
        /*0050*/ 	.short	0x0000
        /*0052*/ 	.short	0x0000
        /*0054*/ 	.byte	0x00, 0xf4, 0x21, 0x00


	//----- nvinfo : EIATTR_SPARSE_MMA_MASK
	.align		4
.L_19:
        /*0058*/ 	.byte	0x03, 0x50
        /*005a*/ 	.short	0x0000


	//----- nvinfo : EIATTR_MAXREG_COUNT
	.align		4
        /*005c*/ 	.byte	0x03, 0x1b
        /*005e*/ 	.short	0x00ff


	//----- nvinfo : EIATTR_EXIT_INSTR_OFFSETS
	.align		4
        /*0060*/ 	.byte	0x04, 0x1c
        /*0062*/ 	.short	(.L_21 - .L_20)


	//   ....[0]....
.L_20:
        /*0064*/ 	.word	0x000008d0


	//   ....[1]....
        /*0068*/ 	.word	0x000008f0


	//----- nvinfo : EIATTR_REQNTID
	.align		4
.L_21:
        /*006c*/ 	.byte	0x04, 0x10
        /*006e*/ 	.short	(.L_23 - .L_22)
.L_22:
        /*0070*/ 	.word	0x00000080
        /*0074*/ 	.word	0x00000001
        /*0078*/ 	.word	0x00000001


	//----- nvinfo : EIATTR_CBANK_PARAM_SIZE
	.align		4
.L_23:
        /*007c*/ 	.byte	0x03, 0x19
        /*007e*/ 	.short	0x0020


	//----- nvinfo : EIATTR_PARAM_CBANK
	.align		4
        /*0080*/ 	.byte	0x04, 0x0a
        /*0082*/ 	.short	(.L_25 - .L_24)
	.align		4
.L_24:
        /*0084*/ 	.word	index@(.nv.constant0.triton_poi_fused_pixel_shuffle_2)
        /*0088*/ 	.short	0x0210
        /*008a*/ 	.short	0x0020


	//----- nvinfo : EIATTR_SW_WAR
	.align		4
.L_25:
        /*008c*/ 	.byte	0x04, 0x36
        /*008e*/ 	.short	(.L_27 - .L_26)
.L_26:
        /*0090*/ 	.word	0x00000008
.L_27:


//--------------------- .nv.callgraph             --------------------------
	.section	.nv.callgraph,"",@"SHT_CUDA_CALLGRAPH"
	.align	4
	.sectionentsize	8
	.align		4
        /*0000*/ 	.word	0x00000000
	.align		4
        /*0004*/ 	.word	0xffffffff
	.align		4
        /*0008*/ 	.word	0x00000000
	.align		4
        /*000c*/ 	.word	0xfffffffe
	.align		4
        /*0010*/ 	.word	0x00000000
	.align		4
        /*0014*/ 	.word	0xfffffffd
	.align		4
        /*0018*/ 	.word	0x00000000
	.align		4
        /*001c*/ 	.word	0xfffffffc


//--------------------- .text.triton_poi_fused_pixel_shuffle_2 --------------------------
	.section	.text.triton_poi_fused_pixel_shuffle_2,"ax",@progbits
	.sectionflags	@"SHF_BARRIERS=1"
	.align	128
        .global         triton_poi_fused_pixel_shuffle_2
        .type           triton_poi_fused_pixel_shuffle_2,@function
        .size           triton_poi_fused_pixel_shuffle_2,(.L_x_1 - triton_poi_fused_pixel_shuffle_2)
        .other          triton_poi_fused_pixel_shuffle_2,@"STO_CUDA_ENTRY STV_DEFAULT"
triton_poi_fused_pixel_shuffle_2:
.text.triton_poi_fused_pixel_shuffle_2:
[----:B------:R-:W0:Y:S01]  /*0000*/  LDC R1, c[0x0][0x28] ;  /* 0x00000a00ff017b82 */ /* 0x000e220000000800 */
[----:B------:R-:W1:Y:S01]  /*0010*/  S2R R10, SR_TID.X ;  /* 0x00000000000a7919 */ /* 0x000e620000002100 */
[----:B------:R-:W-:Y:S01]  /*0020*/  ULDC.64 UR6, c[0x0][0x208] ;  /* 0x0000820000067ab9 */ /* 0x000fe20000000a00 */
[----:B------:R-:W2:Y:S01]  /*0030*/  S2R R3, SR_CTAID.Y ;  /* 0x0000000000037919 */ /* 0x000ea20000002600 */
[----:B------:R-:W3:Y:S01]  /*0040*/  S2R R0, SR_CTAID.X ;  /* 0x0000000000007919 */ /* 0x000ee20000002500 */
[----:B-1----:R-:W-:Y:S01]  /*0050*/  IMAD.SHL.U32 R2, R10, 0x4, RZ ;  /* 0x000000040a027824 */ /* 0x002fe200078e00ff */
[----:B------:R-:W-:Y:S02]  /*0060*/  SHF.R.U32.HI R9, RZ, 0x6, R10 ;  /* 0x00000006ff097819 */ /* 0x000fe4000001160a */
[----:B--2---:R-:W-:Y:S02]  /*0070*/  SHF.R.S32.HI R8, RZ, 0x17, R3 ;  /* 0x00000017ff087819 */ /* 0x004fe40000011403 */
[----:B------:R-:W-:-:S02]  /*0080*/  LOP3.LUT R4, R2, 0xfc, RZ, 0xc0, !PT ;  /* 0x000000fc02047812 */ /* 0x000fc400078ec0ff */
[----:B------:R-:W-:Y:S01]  /*0090*/  SGXT R8, R8, 0x1 ;  /* 0x000000010808781a */ /* 0x000fe20000000200 */
[----:B---3--:R-:W-:Y:S01]  /*00a0*/  IMAD.SHL.U32 R16, R0, 0x4, RZ ;  /* 0x0000000400107824 */ /* 0x008fe200078e00ff */
[----:B------:R-:W-:Y:S02]  /*00b0*/  PRMT R7, R4, 0x6540, R3 ;  /* 0x0000654004077816 */ /* 0x000fe40000000003 */
[----:B------:R-:W-:Y:S02]  /*00c0*/  SGXT.U32 R9, R9, 0x1 ;  /* 0x000000010909781a */ /* 0x000fe40000000000 */
[CC--:B------:R-:W-:Y:S02]  /*00d0*/  LEA.HI R4, R8.reuse, R7.reuse, RZ, 0x4 ;  /* 0x0000000708047211 */ /* 0x0c0fe400078f20ff */
[----:B------:R-:W-:Y:S02]  /*00e0*/  LEA.HI R6, R8, R7, RZ, 0x6 ;  /* 0x0000000708067211 */ /* 0x000fe400078f30ff */
[----:B------:R-:W-:-:S02]  /*00f0*/  SHF.R.S32.HI R4, RZ, 0x4, R4 ;  /* 0x00000004ff047819 */ /* 0x000fc40000011404 */
[----:B------:R-:W-:Y:S01]  /*0100*/  SHF.R.S32.HI R12, RZ, 0x2, R7 ;  /* 0x00000002ff0c7819 */ /* 0x000fe20000011407 */
[----:B------:R-:W-:Y:S01]  /*0110*/  IMAD.SHL.U32 R6, R6, 0x4, RZ ;  /* 0x0000000406067824 */ /* 0x000fe200078e00ff */
[----:B------:R-:W-:Y:S02]  /*0120*/  LEA.HI R5, R4, R4, RZ, 0x2 ;  /* 0x0000000404057211 */ /* 0x000fe400078f10ff */
[----:B------:R-:W-:Y:S02]  /*0130*/  ISETP.GE.AND P0, PT, R7, 0x300, PT ;  /* 0x000003000700780c */ /* 0x000fe40003f06270 */
[----:B------:R-:W-:Y:S02]  /*0140*/  LOP3.LUT R5, R5, 0x3ffffffc, RZ, 0xc0, !PT ;  /* 0x3ffffffc05057812 */ /* 0x000fe400078ec0ff */
[----:B------:R-:W-:Y:S02]  /*0150*/  LOP3.LUT R14, R6, 0xffffff00, RZ, 0xc0, !PT ;  /* 0xffffff00060e7812 */ /* 0x000fe400078ec0ff */
[----:B------:R-:W-:Y:S01]  /*0160*/  LEA.HI R6, R12, R12, RZ, 0x2 ;  /* 0x0000000c0c067211 */ /* 0x000fe200078f10ff */
[----:B------:R-:W-:-:S02]  /*0170*/  IMAD.IADD R11, R4, 0x1, -R5 ;  /* 0x00000001040b7824 */ /* 0x000fc400078e0a05 */
[----:B------:R-:W1:Y:S01]  /*0180*/  LDC.64 R4, c[0x0][0x210] ;  /* 0x00008400ff047b82 */ /* 0x000e620000000a00 */
[----:B------:R-:W-:Y:S01]  /*0190*/  LOP3.LUT R13, R6, 0x3fffffc, RZ, 0xc0, !PT ;  /* 0x03fffffc060d7812 */ /* 0x000fe200078ec0ff */
[----:B------:R-:W-:Y:S01]  /*01a0*/  IMAD R14, R11, 0x4, R14 ;  /* 0x000000040b0e7824 */ /* 0x000fe200078e020e */
[----:B------:R-:W-:Y:S02]  /*01b0*/  LOP3.LUT R6, R16, R9, RZ, 0xfc, !PT ;  /* 0x0000000910067212 */ /* 0x000fe400078efcff */
[----:B------:R-:W-:Y:S01]  /*01c0*/  LOP3.LUT R11, R16, 0x2, R9, 0xfe, !PT ;  /* 0x00000002100b7812 */ /* 0x000fe200078efe09 */
[----:B------:R-:W-:Y:S01]  /*01d0*/  IMAD.IADD R13, R12, 0x1, -R13 ;  /* 0x000000010c0d7824 */ /* 0x000fe200078e0a0d */
[C---:B------:R-:W-:Y:S01]  /*01e0*/  ISETP.LT.AND P1, PT, R6.reuse, 0x4, !P0 ;  /* 0x000000040600780c */ /* 0x040fe20004721270 */
[--C-:B------:R-:W-:Y:S01]  /*01f0*/  IMAD R12, R6, 0x10, R14.reuse ;  /* 0x00000010060c7824 */ /* 0x100fe200078e020e */
[C---:B------:R-:W-:Y:S01]  /*0200*/  ISETP.LT.AND P0, PT, R11.reuse, 0x4, !P0 ;  /* 0x000000040b00780c */ /* 0x040fe20004701270 */
[----:B------:R-:W-:Y:S01]  /*0210*/  IMAD R14, R11, 0x10, R14 ;  /* 0x000000100b0e7824 */ /* 0x000fe200078e020e */
[----:B------:R-:W-:Y:S01]  /*0220*/  CS2R R6, SRZ ;  /* 0x0000000000067805 */ /* 0x000fe2000001ff00 */
[----:B------:R-:W-:-:S02]  /*0230*/  IMAD R19, R13, 0x40, R12 ;  /* 0x000000400d137824 */ /* 0x000fc400078e020c */
[----:B------:R-:W-:Y:S01]  /*0240*/  IMAD R25, R13, 0x40, R14 ;  /* 0x000000400d197824 */ /* 0x000fe200078e020e */
[----:B------:R-:W-:Y:S02]  /*0250*/  CS2R R12, SRZ ;  /* 0x00000000000c7805 */ /* 0x000fe4000001ff00 */
[----:B------:R-:W-:Y:S01]  /*0260*/  CS2R R14, SRZ ;  /* 0x00000000000e7805 */ /* 0x000fe2000001ff00 */
[----:B-1----:R-:W-:-:S04]  /*0270*/  IMAD.WIDE R18, R19, 0x4, R4 ;  /* 0x0000000413127825 */ /* 0x002fc800078e0204 */
[----:B------:R-:W-:Y:S01]  /*0280*/  IMAD.WIDE R24, R25, 0x4, R4 ;  /* 0x0000000419187825 */ /* 0x000fe200078e0204 */
[----:B------:R-:W-:Y:S01]  /*0290*/  CS2R R4, SRZ ;  /* 0x0000000000047805 */ /* 0x000fe2000001ff00 */
[----:B------:R1:W2:Y:S05]  /*02a0*/  @P1 LDG.E.EL.128 R12, desc[UR6][R18.64] ;  /* 0x00000006120c1981 */ /* 0x0002aa000c2e1d00 */
[----:B------:R3:W4:Y:S01]  /*02b0*/  @P0 LDG.E.EL.128 R4, desc[UR6][R24.64] ;  /* 0x0000000618040981 */ /* 0x000722000c2e1d00 */
[C---:B------:R-:W-:Y:S01]  /*02c0*/  IMAD.SHL.U32 R11, R10.reuse, 0x10, RZ ;  /* 0x000000100a0b7824 */ /* 0x040fe200078e00ff */
[----:B------:R-:W-:Y:S01]  /*02d0*/  LOP3.LUT R10, R10, 0x7f, RZ, 0xc0, !PT ;  /* 0x0000007f0a0a7812 */ /* 0x000fe200078ec0ff */
[----:B------:R-:W5:Y:S01]  /*02e0*/  S2UR UR5, SR_CgaCtaId ;  /* 0x00000000000579c3 */ /* 0x000f620000008800 */
[----:B------:R-:W-:Y:S01]  /*02f0*/  ISETP.GE.AND P0, PT, R16, 0x4, PT ;  /* 0x000000041000780c */ /* 0x000fe20003f06270 */
[----:B------:R-:W-:Y:S01]  /*0300*/  UMOV UR4, 0x400 ;  /* 0x0000040000047882 */ /* 0x000fe20000000000 */
[----:B------:R-:W-:-:S02]  /*0310*/  PRMT R3, R10, 0x6540, R3 ;  /* 0x000065400a037816 */ /* 0x000fc40000000003 */
[----:B------:R-:W-:Y:S02]  /*0320*/  LOP3.LUT R11, R11, 0x3f0, RZ, 0xc0, !PT ;  /* 0x000003f00b0b7812 */ /* 0x000fe400078ec0ff */
[CC--:B------:R-:W-:Y:S02]  /*0330*/  LEA.HI R17, R8.reuse, R3.reuse, RZ, 0x2 ;  /* 0x0000000308117211 */ /* 0x0c0fe400078f10ff */
[----:B------:R-:W-:Y:S02]  /*0340*/  LEA.HI R16, R8, R3, RZ, 0x6 ;  /* 0x0000000308107211 */ /* 0x000fe400078f30ff */
[C---:B------:R-:W-:Y:S02]  /*0350*/  LOP3.LUT R20, R11.reuse, R9, RZ, 0xfc, !PT ;  /* 0x000000090b147212 */ /* 0x040fe400078efcff */
[----:B------:R-:W-:Y:S02]  /*0360*/  LOP3.LUT R21, R11, 0x8, RZ, 0xfc, !PT ;  /* 0x000000080b157812 */ /* 0x000fe400078efcff */
[----:B------:R-:W-:-:S02]  /*0370*/  SHF.R.S32.HI R17, RZ, 0x2, R17 ;  /* 0x00000002ff117819 */ /* 0x000fc40000011411 */
[----:B-1----:R-:W-:Y:S02]  /*0380*/  LOP3.LUT R19, R3, 0x80, RZ, 0xfc, !PT ;  /* 0x0000008003137812 */ /* 0x002fe400078efcff */
[----:B------:R-:W-:Y:S02]  /*0390*/  SHF.R.S32.HI R16, RZ, 0x6, R16 ;  /* 0x00000006ff107819 */ /* 0x000fe40000011410 */
[C---:B------:R-:W-:Y:S02]  /*03a0*/  LOP3.LUT R9, R11.reuse, 0x4, RZ, 0xfc, !PT ;  /* 0x000000040b097812 */ /* 0x040fe400078efcff */
[C---:B------:R-:W-:Y:S01]  /*03b0*/  LOP3.LUT R23, R11.reuse, 0xc, RZ, 0xfc, !PT ;  /* 0x0000000c0b177812 */ /* 0x040fe200078efcff */
[----:B---3--:R-:W-:Y:S01]  /*03c0*/  IMAD.HI R24, R16, 0x55555556, RZ ;  /* 0x5555555610187827 */ /* 0x008fe200078e02ff */
[-C--:B------:R-:W-:Y:S01]  /*03d0*/  LEA.HI R10, R11, R20.reuse, RZ, 0x1e ;  /* 0x000000140b0a7211 */ /* 0x080fe200078ff0ff */
[----:B-----5:R-:W-:Y:S01]  /*03e0*/  UPRMT UR4, UR5, 0x654, UR4 ;  /* 0x0000065405047896 */ /* 0x020fe20008000004 */
[----:B------:R-:W-:-:S02]  /*03f0*/  LEA.HI R11, R21, R20, RZ, 0x1e ;  /* 0x00000014150b7211 */ /* 0x000fc400078ff0ff */
[----:B------:R-:W-:Y:S02]  /*0400*/  LEA.HI R18, R17, R17, RZ, 0x2 ;  /* 0x0000001111127211 */ /* 0x000fe400078f10ff */
[CC--:B------:R-:W-:Y:S02]  /*0410*/  LEA.HI R21, R8.reuse, R19.reuse, RZ, 0x2 ;  /* 0x0000001308157211 */ /* 0x0c0fe400078f10ff */
[----:B------:R-:W-:Y:S02]  /*0420*/  LEA.HI R8, R8, R19, RZ, 0x6 ;  /* 0x0000001308087211 */ /* 0x000fe400078f30ff */
[----:B------:R-:W-:Y:S02]  /*0430*/  LOP3.LUT R22, R18, 0x3ffffffc, RZ, 0xc0, !PT ;  /* 0x3ffffffc12167812 */ /* 0x000fe400078ec0ff */
[----:B------:R-:W-:Y:S02]  /*0440*/  SHF.R.S32.HI R21, RZ, 0x2, R21 ;  /* 0x00000002ff157819 */ /* 0x000fe40000011415 */
[----:B------:R-:W-:-:S02]  /*0450*/  SHF.R.S32.HI R8, RZ, 0x6, R8 ;  /* 0x00000006ff087819 */ /* 0x000fc40000011408 */
[----:B------:R-:W-:Y:S02]  /*0460*/  LEA.HI R18, R23, R20, RZ, 0x1e ;  /* 0x0000001417127211 */ /* 0x000fe400078ff0ff */
[----:B------:R-:W-:Y:S01]  /*0470*/  LEA.HI R23, R24, R24, RZ, 0x1 ;  /* 0x0000001818177211 */ /* 0x000fe200078f08ff */
[----:B------:R-:W-:Y:S01]  /*0480*/  IMAD.HI R24, R8, 0x55555556, RZ ;  /* 0x5555555608187827 */ /* 0x000fe200078e02ff */
[----:B------:R-:W-:Y:S02]  /*0490*/  IADD3 R25, R0, R17, -R22 ;  /* 0x0000001100197210 */ /* 0x000fe40007ffe816 */
[----:B------:R-:W-:Y:S02]  /*04a0*/  LEA.HI R17, R21, R21, RZ, 0x2 ;  /* 0x0000001515117211 */ /* 0x000fe400078f10ff */
[----:B------:R-:W-:Y:S01]  /*04b0*/  LEA.HI R9, R9, R20, RZ, 0x1e ;  /* 0x0000001409097211 */ /* 0x000fe200078ff0ff */
[----:B------:R-:W-:Y:S01]  /*04c0*/  IMAD R20, R23, -0x3, R16 ;  /* 0xfffffffd17147824 */ /* 0x000fe200078e0210 */
[----:B------:R-:W-:-:S02]  /*04d0*/  LOP3.LUT R22, R17, 0x3ffffffc, RZ, 0xc0, !PT ;  /* 0x3ffffffc11167812 */ /* 0x000fc400078ec0ff */
[----:B------:R-:W-:Y:S01]  /*04e0*/  LEA.HI R23, R24, R24, RZ, 0x1 ;  /* 0x0000001818177211 */ /* 0x000fe200078f08ff */
[----:B------:R-:W-:Y:S01]  /*04f0*/  IMAD R20, R20, 0x4, R25 ;  /* 0x0000000414147824 */ /* 0x000fe200078e0219 */
[----:B------:R-:W-:Y:S01]  /*0500*/  IADD3 R24, R0, R21, -R22 ;  /* 0x0000001500187210 */ /* 0x000fe20007ffe816 */
[----:B------:R-:W1:Y:S01]  /*0510*/  LDC.64 R16, c[0x0][0x218] ;  /* 0x00008600ff107b82 */ /* 0x000e620000000a00 */
[----:B------:R-:W-:Y:S01]  /*0520*/  LEA R25, R10, UR4, 0x2 ;  /* 0x000000040a197c11 */ /* 0x000fe2000f8e10ff */
[----:B------:R-:W-:Y:S01]  /*0530*/  IMAD R23, R23, -0x3, R8 ;  /* 0xfffffffd17177824 */ /* 0x000fe200078e0208 */
[----:B------:R-:W-:Y:S01]  /*0540*/  LEA R22, R9, UR4, 0x2 ;  /* 0x0000000409167c11 */ /* 0x000fe2000f8e10ff */
[----:B------:R-:W-:Y:S01]  /*0550*/  IMAD.SHL.U32 R21, R20, 0x4, RZ ;  /* 0x0000000414157824 */ /* 0x000fe200078e00ff */
[----:B------:R-:W-:Y:S01]  /*0560*/  LEA R27, R11, UR4, 0x2 ;  /* 0x000000040b1b7c11 */ /* 0x000fe2000f8e10ff */
[----:B------:R-:W-:Y:S01]  /*0570*/  IMAD R23, R23, 0x4, R24 ;  /* 0x0000000417177824 */ /* 0x000fe200078e0218 */
[----:B------:R-:W-:-:S02]  /*0580*/  LEA R18, R18, UR4, 0x2 ;  /* 0x0000000412127c11 */ /* 0x000fc4000f8e10ff */
[----:B------:R-:W-:Y:S02]  /*0590*/  CS2R R8, SRZ ;  /* 0x0000000000087805 */ /* 0x000fe4000001ff00 */
[----:B------:R-:W-:Y:S02]  /*05a0*/  ISETP.LT.AND P1, PT, R3, 0x300, !P0 ;  /* 0x000003000300780c */ /* 0x000fe40004721270 */
[----:B------:R-:W-:Y:S02]  /*05b0*/  CS2R R10, SRZ ;  /* 0x00000000000a7805 */ /* 0x000fe4000001ff00 */
[----:B------:R-:W-:Y:S01]  /*05c0*/  ISETP.LT.AND P0, PT, R19, 0x300, !P0 ;  /* 0x000003001300780c */ /* 0x000fe20004701270 */
[----:B-1----:R-:W-:Y:S01]  /*05d0*/  IMAD.WIDE R20, R21, 0x4, R16 ;  /* 0x0000000415147825 */ /* 0x002fe200078e0210 */
[----:B--2---:R-:W-:Y:S04]  /*05e0*/  STS [R25], R12 ;  /* 0x0000000c19007388 */ /* 0x004fe80000000800 */
[----:B------:R1:W-:Y:S04]  /*05f0*/  STS [R22+0x10], R13 ;  /* 0x0000100d16007388 */ /* 0x0003e80000000800 */
[----:B------:R-:W-:Y:S04]  /*0600*/  STS [R27+0x20], R14 ;  /* 0x0000200e1b007388 */ /* 0x000fe80000000800 */
[----:B------:R2:W-:Y:S01]  /*0610*/  STS [R18+0x30], R15 ;  /* 0x0000300f12007388 */ /* 0x0005e20000000800 */
[----:B-1----:R-:W-:-:S03]  /*0620*/  IMAD.SHL.U32 R13, R23, 0x4, RZ ;  /* 0x00000004170d7824 */ /* 0x002fc600078e00ff */
[----:B----4-:R-:W-:Y:S01]  /*0630*/  STS [R25+0x8], R4 ;  /* 0x0000080419007388 */ /* 0x010fe20000000800 */
[----:B------:R-:W-:-:S03]  /*0640*/  IMAD.WIDE R16, R13, 0x4, R16 ;  /* 0x000000040d107825 */ /* 0x000fc600078e0210 */
[----:B------:R1:W-:Y:S04]  /*0650*/  STS [R22+0x18], R5 ;  /* 0x0000180516007388 */ /* 0x0003e80000000800 */
[----:B------:R-:W-:Y:S04]  /*0660*/  STS [R27+0x28], R6 ;  /* 0x000028061b007388 */ /* 0x000fe80000000800 */
[----:B------:R3:W-:Y:S01]  /*0670*/  STS [R18+0x38], R7 ;  /* 0x0000380712007388 */ /* 0x0007e20000000800 */
[----:B------:R-:W-:Y:S01]  /*0680*/  BAR.SYNC.DEFER_BLOCKING 0x0 ;  /* 0x0000000000007b1d */ /* 0x000fe20000010000 */
[----:B------:R-:W-:-:S02]  /*0690*/  CS2R R12, SRZ ;  /* 0x00000000000c7805 */ /* 0x000fc4000001ff00 */
[----:B--2---:R-:W-:-:S03]  /*06a0*/  CS2R R14, SRZ ;  /* 0x00000000000e7805 */ /* 0x004fc6000001ff00 */
[----:B------:R-:W2:Y:S04]  /*06b0*/  @P1 LDG.E.EL.128 R8, desc[UR6][R20.64] ;  /* 0x0000000614081981 */ /* 0x000ea8000c2e1d00 */
[----:B------:R4:W5:Y:S01]  /*06c0*/  @P0 LDG.E.EL.128 R12, desc[UR6][R16.64] ;  /* 0x00000006100c0981 */ /* 0x000962000c2e1d00 */
[----:B-1----:R-:W-:Y:S01]  /*06d0*/  SHF.R.U32.HI R5, RZ, 0x2, R2 ;  /* 0x00000002ff057819 */ /* 0x002fe20000011602 */
[--C-:B------:R-:W-:Y:S01]  /*06e0*/  IMAD.IADD R3, R3, 0x1, R0.reuse ;  /* 0x0000000103037824 */ /* 0x100fe200078e0200 */
[----:B------:R-:W-:Y:S01]  /*06f0*/  LOP3.LUT R2, R2, 0x1fc, RZ, 0xc0, !PT ;  /* 0x000001fc02027812 */ /* 0x000fe200078ec0ff */
[----:B------:R-:W-:Y:S01]  /*0700*/  IMAD.IADD R0, R19, 0x1, R0 ;  /* 0x0000000113007824 */ /* 0x000fe200078e0200 */
[----:B------:R-:W-:Y:S01]  /*0710*/  SGXT.U32 R5, R5, 0x7 ;  /* 0x000000070505781a */ /* 0x000fe20000000000 */
[----:B------:R-:W-:Y:S01]  /*0720*/  IMAD.SHL.U32 R3, R3, 0x4, RZ ;  /* 0x0000000403037824 */ /* 0x000fe200078e00ff */
[----:B---3--:R-:W-:Y:S01]  /*0730*/  LOP3.LUT R7, R2, 0x200, RZ, 0xfc, !PT ;  /* 0x0000020002077812 */ /* 0x008fe200078efcff */
[----:B------:R-:W-:-:S02]  /*0740*/  IMAD.SHL.U32 R19, R0, 0x4, RZ ;  /* 0x0000000400137824 */ /* 0x000fc400078e00ff */
[----:B------:R-:W-:Y:S01]  /*0750*/  IMAD.IADD R5, R2, 0x1, R5 ;  /* 0x0000000102057824 */ /* 0x000fe200078e0205 */
[----:B------:R-:W-:-:S04]  /*0760*/  LEA.HI R7, R7, R2, RZ, 0x1e ;  /* 0x0000000207077211 */ /* 0x000fc800078ff0ff */
[----:B------:R-:W-:Y:S02]  /*0770*/  LEA R18, R5, UR4, 0x2 ;  /* 0x0000000405127c11 */ /* 0x000fe4000f8e10ff */
[----:B------:R-:W-:Y:S01]  /*0780*/  LEA R22, R7, UR4, 0x2 ;  /* 0x0000000407167c11 */ /* 0x000fe2000f8e10ff */
[----:B------:R-:W1:Y:S02]  /*0790*/  LDC.64 R4, c[0x0][0x220] ;  /* 0x00008800ff047b82 */ /* 0x000e640000000a00 */
[----:B----4-:R-:W2:Y:S04]  /*07a0*/  LDS R17, [R18+0x8] ;  /* 0x0000080012117984 */ /* 0x010ea80000000800 */
[----:B------:R-:W3:Y:S04]  /*07b0*/  LDS R16, [R18+0xc] ;  /* 0x00000c0012107984 */ /* 0x000ee80000000800 */
[----:B------:R-:W4:Y:S04]  /*07c0*/  LDS R21, [R18] ;  /* 0x0000000012157984 */ /* 0x000f280000000800 */
[----:B------:R-:W1:Y:S04]  /*07d0*/  LDS R20, [R18+0x4] ;  /* 0x0000040012147984 */ /* 0x000e680000000800 */
[----:B------:R-:W5:Y:S04]  /*07e0*/  LDS R23, [R22+0x800] ;  /* 0x0008000016177984 */ /* 0x000f680000000800 */
[----:B------:R-:W1:Y:S04]  /*07f0*/  LDS R6, [R22+0x804] ;  /* 0x0008040016067984 */ /* 0x000e680000000800 */
[----:B------:R-:W1:Y:S04]  /*0800*/  LDS R7, [R22+0x808] ;  /* 0x0008080016077984 */ /* 0x000e680000000800 */
[----:B------:R-:W1:Y:S01]  /*0810*/  LDS R2, [R22+0x80c] ;  /* 0x00080c0016027984 */ /* 0x000e620000000800 */
[----:B--2---:R-:W-:Y:S01]  /*0820*/  FADD R10, R17, R10 ;  /* 0x0000000a110a7221 */ /* 0x004fe20000000000 */
[----:B---3--:R-:W-:Y:S01]  /*0830*/  FADD R11, R16, R11 ;  /* 0x0000000b100b7221 */ /* 0x008fe20000000000 */
[----:B----4-:R-:W-:Y:S01]  /*0840*/  FADD R8, R21, R8 ;  /* 0x0000000815087221 */ /* 0x010fe20000000000 */
[----:B-1----:R-:W-:Y:S01]  /*0850*/  FADD R9, R20, R9 ;  /* 0x0000000914097221 */ /* 0x002fe20000000000 */
[----:B------:R-:W-:-:S04]  /*0860*/  IMAD.WIDE R16, R3, 0x4, R4 ;  /* 0x0000000403107825 */ /* 0x000fc800078e0204 */
[----:B0----5:R-:W-:Y:S01]  /*0870*/  FADD R12, R23, R12 ;  /* 0x0000000c170c7221 */ /* 0x021fe20000000000 */
[----:B------:R-:W-:Y:S01]  /*0880*/  FADD R13, R6, R13 ;  /* 0x0000000d060d7221 */ /* 0x000fe20000000000 */
[----:B------:R-:W-:Y:S01]  /*0890*/  FADD R14, R7, R14 ;  /* 0x0000000e070e7221 */ /* 0x000fe20000000000 */
[----:B------:R-:W-:Y:S01]  /*08a0*/  FADD R15, R2, R15 ;  /* 0x0000000f020f7221 */ /* 0x000fe20000000000 */
[----:B------:R0:W-:Y:S01]  /*08b0*/  @P1 STG.E.128 desc[UR6][R16.64], R8 ;  /* 0x0000000810001986 */ /* 0x0001e2000c101d06 */
[----:B------:R-:W-:Y:S01]  /*08c0*/  IMAD.WIDE R4, R19, 0x4, R4 ;  /* 0x0000000413047825 */ /* 0x000fe200078e0204 */
[----:B0-----:R-:W-:Y:S06]  /*08d0*/  @!P0 EXIT ;  /* 0x000000000000894d */ /* 0x001fec0003800000 */
[----:B------:R-:W-:Y:S01]  /*08e0*/  STG.E.128 desc[UR6][R4.64], R12 ;  /* 0x0000000c04007986 */ /* 0x000fe2000c101d06 */
[----:B------:R-:W-:Y:S05]  /*08f0*/  EXIT ;  /* 0x000000000000794d */ /* 0x000fea0003800000 */
.L_x_0:
[----:B------:R-:W-:-:S00]  /*0900*/  BRA `(.L_x_0) ;  /* 0xfffffffc00fc7947 */ /* 0x000fc0000383ffff */
[----:B------:R-:W-:-:S00]  /*0910*/  NOP ;  /* 0x0000000000007918 */ /* 0x000fc00000000000 */
        /* <DEDUP_REMOVED lines=14> */
.L_x_1:


//--------------------- .nv.shared.triton_poi_fused_pixel_shuffle_2 --------------------------
	.section	.nv.shared.triton_poi_fused_pixel_shuffle_2,"aw",@nobits
	.sectionflags	@""
	.align	16
	.zero		1024


//--------------------- .nv.constant0.triton_poi_fused_pixel_shuffle_2 --------------------------
	.section	.nv.constant0.triton_poi_fused_pixel_shuffle_2,"a",@progbits
	.sectionflags	@""
	.align	4
.nv.constant0.triton_poi_fused_pixel_shuffle_2:
	.zero		560
